//
// Generated by NVIDIA NVVM Compiler
//
// Compiler Build ID: CL-36424714
// Cuda compilation tools, release 13.0, V13.0.88
// Based on NVVM 20.0.0
//

.version 9.0
.target sm_100
.address_size 64

	// .globl	_Z23attention_kernel_linearPKfS0_Pfii

.visible .entry _Z23attention_kernel_linearPKfS0_Pfii(
	.param .u64 .ptr .align 1 _Z23attention_kernel_linearPKfS0_Pfii_param_0,
	.param .u64 .ptr .align 1 _Z23attention_kernel_linearPKfS0_Pfii_param_1,
	.param .u64 .ptr .align 1 _Z23attention_kernel_linearPKfS0_Pfii_param_2,
	.param .u32 _Z23attention_kernel_linearPKfS0_Pfii_param_3,
	.param .u32 _Z23attention_kernel_linearPKfS0_Pfii_param_4
)
{
	.reg .pred 	%p<11>;
	.reg .b32 	%r<28>;
	.reg .b32 	%f<113>;
	.reg .b64 	%rd<24>;

	ld.param.u64 	%rd8, [_Z23attention_kernel_linearPKfS0_Pfii_param_0];
	ld.param.u64 	%rd10, [_Z23attention_kernel_linearPKfS0_Pfii_param_1];
	ld.param.u64 	%rd9, [_Z23attention_kernel_linearPKfS0_Pfii_param_2];
	ld.param.u32 	%r18, [_Z23attention_kernel_linearPKfS0_Pfii_param_3];
	ld.param.u32 	%r17, [_Z23attention_kernel_linearPKfS0_Pfii_param_4];
	cvta.to.global.u64 	%rd1, %rd10;
	mov.u32 	%r19, %ctaid.x;
	mov.u32 	%r20, %ntid.x;
	mov.u32 	%r21, %tid.x;
	mad.lo.s32 	%r1, %r19, %r20, %r21;
	setp.ge.s32 	%p1, %r1, %r18;
	@%p1 bra 	$L__BB0_15;
	cvta.to.global.u64 	%rd11, %rd8;
	mul.wide.s32 	%rd12, %r1, 4;
	add.s64 	%rd13, %rd11, %rd12;
	ld.global.nc.f32 	%f1, [%rd13];
	setp.lt.s32 	%p2, %r17, 1;
	mov.f32 	%f112, 0fCE6E6B28;
	@%p2 bra 	$L__BB0_14;
	and.b32  	%r2, %r17, 15;
	setp.lt.u32 	%p3, %r17, 16;
	mov.f32 	%f112, 0fCE6E6B28;
	mov.b32 	%r25, 0;
	@%p3 bra 	$L__BB0_5;
	and.b32  	%r25, %r17, 2147483632;
	neg.s32 	%r23, %r25;
	add.s64 	%rd22, %rd1, 32;
	mov.f32 	%f112, 0fCE6E6B28;
$L__BB0_4:
	.pragma "nounroll";
	ld.global.nc.f32 	%f19, [%rd22+-32];
	mul.f32 	%f20, %f1, %f19;
	max.f32 	%f21, %f112, %f20;
	ld.global.nc.f32 	%f22, [%rd22+-28];
	mul.f32 	%f23, %f1, %f22;
	max.f32 	%f24, %f21, %f23;
	ld.global.nc.f32 	%f25, [%rd22+-24];
	mul.f32 	%f26, %f1, %f25;
	max.f32 	%f27, %f24, %f26;
	ld.global.nc.f32 	%f28, [%rd22+-20];
	mul.f32 	%f29, %f1, %f28;
	max.f32 	%f30, %f27, %f29;
	ld.global.nc.f32 	%f31, [%rd22+-16];
	mul.f32 	%f32, %f1, %f31;
	max.f32 	%f33, %f30, %f32;
	ld.global.nc.f32 	%f34, [%rd22+-12];
	mul.f32 	%f35, %f1, %f34;
	max.f32 	%f36, %f33, %f35;
	ld.global.nc.f32 	%f37, [%rd22+-8];
	mul.f32 	%f38, %f1, %f37;
	max.f32 	%f39, %f36, %f38;
	ld.global.nc.f32 	%f40, [%rd22+-4];
	mul.f32 	%f41, %f1, %f40;
	max.f32 	%f42, %f39, %f41;
	ld.global.nc.f32 	%f43, [%rd22];
	mul.f32 	%f44, %f1, %f43;
	max.f32 	%f45, %f42, %f44;
	ld.global.nc.f32 	%f46, [%rd22+4];
	mul.f32 	%f47, %f1, %f46;
	max.f32 	%f48, %f45, %f47;
	ld.global.nc.f32 	%f49, [%rd22+8];
	mul.f32 	%f50, %f1, %f49;
	max.f32 	%f51, %f48, %f50;
	ld.global.nc.f32 	%f52, [%rd22+12];
	mul.f32 	%f53, %f1, %f52;
	max.f32 	%f54, %f51, %f53;
	ld.global.nc.f32 	%f55, [%rd22+16];
	mul.f32 	%f56, %f1, %f55;
	max.f32 	%f57, %f54, %f56;
	ld.global.nc.f32 	%f58, [%rd22+20];
	mul.f32 	%f59, %f1, %f58;
	max.f32 	%f60, %f57, %f59;
	ld.global.nc.f32 	%f61, [%rd22+24];
	mul.f32 	%f62, %f1, %f61;
	max.f32 	%f63, %f60, %f62;
	ld.global.nc.f32 	%f64, [%rd22+28];
	mul.f32 	%f65, %f1, %f64;
	max.f32 	%f112, %f63, %f65;
	add.s32 	%r23, %r23, 16;
	add.s64 	%rd22, %rd22, 64;
	setp.ne.s32 	%p4, %r23, 0;
	@%p4 bra 	$L__BB0_4;
$L__BB0_5:
	setp.eq.s32 	%p5, %r2, 0;
	@%p5 bra 	$L__BB0_14;
	and.b32  	%r8, %r17, 7;
	setp.lt.u32 	%p6, %r2, 8;
	@%p6 bra 	$L__BB0_8;
	mul.wide.u32 	%rd14, %r25, 4;
	add.s64 	%rd15, %rd1, %rd14;
	ld.global.nc.f32 	%f67, [%rd15];
	mul.f32 	%f68, %f1, %f67;
	max.f32 	%f69, %f112, %f68;
	ld.global.nc.f32 	%f70, [%rd15+4];
	mul.f32 	%f71, %f1, %f70;
	max.f32 	%f72, %f69, %f71;
	ld.global.nc.f32 	%f73, [%rd15+8];
	mul.f32 	%f74, %f1, %f73;
	max.f32 	%f75, %f72, %f74;
	ld.global.nc.f32 	%f76, [%rd15+12];
	mul.f32 	%f77, %f1, %f76;
	max.f32 	%f78, %f75, %f77;
	ld.global.nc.f32 	%f79, [%rd15+16];
	mul.f32 	%f80, %f1, %f79;
	max.f32 	%f81, %f78, %f80;
	ld.global.nc.f32 	%f82, [%rd15+20];
	mul.f32 	%f83, %f1, %f82;
	max.f32 	%f84, %f81, %f83;
	ld.global.nc.f32 	%f85, [%rd15+24];
	mul.f32 	%f86, %f1, %f85;
	max.f32 	%f87, %f84, %f86;
	ld.global.nc.f32 	%f88, [%rd15+28];
	mul.f32 	%f89, %f1, %f88;
	max.f32 	%f112, %f87, %f89;
	add.s32 	%r25, %r25, 8;
$L__BB0_8:
	setp.eq.s32 	%p7, %r8, 0;
	@%p7 bra 	$L__BB0_14;
	and.b32  	%r11, %r17, 3;
	setp.lt.u32 	%p8, %r8, 4;
	@%p8 bra 	$L__BB0_11;
	mul.wide.u32 	%rd16, %r25, 4;
	add.s64 	%rd17, %rd1, %rd16;
	ld.global.nc.f32 	%f91, [%rd17];
	mul.f32 	%f92, %f1, %f91;
	max.f32 	%f93, %f112, %f92;
	ld.global.nc.f32 	%f94, [%rd17+4];
	mul.f32 	%f95, %f1, %f94;
	max.f32 	%f96, %f93, %f95;
	ld.global.nc.f32 	%f97, [%rd17+8];
	mul.f32 	%f98, %f1, %f97;
	max.f32 	%f99, %f96, %f98;
	ld.global.nc.f32 	%f100, [%rd17+12];
	mul.f32 	%f101, %f1, %f100;
	max.f32 	%f112, %f99, %f101;
	add.s32 	%r25, %r25, 4;
$L__BB0_11:
	setp.eq.s32 	%p9, %r11, 0;
	@%p9 bra 	$L__BB0_14;
	mul.wide.u32 	%rd18, %r25, 4;
	add.s64 	%rd23, %rd1, %rd18;
	neg.s32 	%r27, %r11;
$L__BB0_13:
	.pragma "nounroll";
	ld.global.nc.f32 	%f102, [%rd23];
	mul.f32 	%f103, %f1, %f102;
	max.f32 	%f112, %f112, %f103;
	add.s64 	%rd23, %rd23, 4;
	add.s32 	%r27, %r27, 1;
	setp.ne.s32 	%p10, %r27, 0;
	@%p10 bra 	$L__BB0_13;
$L__BB0_14:
	cvta.to.global.u64 	%rd19, %rd9;
	add.s64 	%rd21, %rd19, %rd12;
	st.global.f32 	[%rd21], %f112;
$L__BB0_15:
	ret;

}


// ===== COMPILED SASS (sm_100) =====

	.target	sm_100

	.elftype	@"ET_EXEC"


//--------------------- .note.nv.tkinfo           --------------------------
	.section	.note.nv.tkinfo,"",@"SHT_NOTE"
	.sectionflags	@"SHF_NOTE_NV_TKINFO"
	.tkinfo
        /*0018*/ 	.word	0x00000002
        /*0030*/ 	.string	""
        /*0030*/ 	.string	"ptxas"
        /*0030*/ 	.string	"Cuda compilation tools, release 13.0, V13.0.88"
        /*0030*/ 	.string	"Build cuda_13.0.r13.0/compiler.36424714_0"
        /*0030*/ 	.string	"-arch sm_100 -m 64 "



//--------------------- .note.nv.cuinfo           --------------------------
	.section	.note.nv.cuinfo,"",@"SHT_NOTE"
	.sectionflags	@"SHF_NOTE_NV_CUINFO"
        /*0018*/ 	.short	0x0002
        /*001a*/ 	.short	0x0064
        /*001c*/ 	.short	0x0082
	.zero		2


//--------------------- .nv.info                  --------------------------
	.section	.nv.info,"",@"SHT_CUDA_INFO"
	.align	4


	//----- nvinfo : EIATTR_REGCOUNT
	.align		4
        /*0000*/ 	.byte	0x04, 0x2f
        /*0002*/ 	.short	(.L_1 - .L_0)
	.align		4
.L_0:
        /*0004*/ 	.word	index@(_Z23attention_kernel_linearPKfS0_Pfii)
        /*0008*/ 	.word	0x0000001f


	//----- nvinfo : EIATTR_FRAME_SIZE
	.align		4
.L_1:
        /*000c*/ 	.byte	0x04, 0x11
        /*000e*/ 	.short	(.L_3 - .L_2)
	.align		4
.L_2:
        /*0010*/ 	.word	index@(_Z23attention_kernel_linearPKfS0_Pfii)
        /*0014*/ 	.word	0x00000000


	//----- nvinfo : EIATTR_MIN_STACK_SIZE
	.align		4
.L_3:
        /*0018*/ 	.byte	0x04, 0x12
        /*001a*/ 	.short	(.L_5 - .L_4)
	.align		4
.L_4:
        /*001c*/ 	.word	index@(_Z23attention_kernel_linearPKfS0_Pfii)
        /*0020*/ 	.word	0x00000000
.L_5:


//--------------------- .nv.compat                --------------------------
	.section	.nv.compat,"",@"SHT_CUDA_COMPAT_INFO"
	.align	4
        /*0000*/ 	.byte	0x02, 0x09, 0x00, 0x00, 0x02, 0x02, 0x01, 0x00, 0x02, 0x05, 0x05, 0x00, 0x03, 0x07, 0x01, 0x01
        /*0010*/ 	.byte	0x02, 0x03, 0x00, 0x00, 0x02, 0x06, 0x01, 0x00, 0x04, 0x0b, 0x08, 0x00, 0x09, 0x00, 0x00, 0x00
        /*0020*/ 	.byte	0x00, 0x00, 0x00, 0x00


//--------------------- .nv.info._Z23attention_kernel_linearPKfS0_Pfii --------------------------
	.section	.nv.info._Z23attention_kernel_linearPKfS0_Pfii,"",@"SHT_CUDA_INFO"
	.sectionflags	@""
	.align	4


	//----- nvinfo : EIATTR_CUDA_API_VERSION
	.align		4
        /*0000*/ 	.byte	0x04, 0x37
        /*0002*/ 	.short	(.L_7 - .L_6)
.L_6:
        /*0004*/ 	.word	0x00000082


	//----- nvinfo : EIATTR_KPARAM_INFO
	.align		4
.L_7:
        /*0008*/ 	.byte	0x04, 0x17
        /*000a*/ 	.short	(.L_9 - .L_8)
.L_8:
        /*000c*/ 	.word	0x00000000
        /*0010*/ 	.short	0x0004
        /*0012*/ 	.short	0x001c
        /*0014*/ 	.byte	0x00, 0xf0, 0x11, 0x00


	//----- nvinfo : EIATTR_KPARAM_INFO
	.align		4
.L_9:
        /*0018*/ 	.byte	0x04, 0x17
        /*001a*/ 	.short	(.L_11 - .L_10)
.L_10:
        /*001c*/ 	.word	0x00000000
        /*0020*/ 	.short	0x0003
        /*0022*/ 	.short	0x0018
        /*0024*/ 	.byte	0x00, 0xf0, 0x11, 0x00


	//----- nvinfo : EIATTR_KPARAM_INFO
	.align		4
.L_11:
        /*0028*/ 	.byte	0x04, 0x17
        /*002a*/ 	.short	(.L_13 - .L_12)
.L_12:
        /*002c*/ 	.word	0x00000000
        /*0030*/ 	.short	0x0002
        /*0032*/ 	.short	0x0010
        /*0034*/ 	.byte	0x00, 0xf5, 0x21, 0x00


	//----- nvinfo : EIATTR_KPARAM_INFO
	.align		4
.L_13:
        /*0038*/ 	.byte	0x04, 0x17
        /*003a*/ 	.short	(.L_15 - .L_14)
.L_14:
        /*003c*/ 	.word	0x00000000
        /*0040*/ 	.short	0x0001
        /*0042*/ 	.short	0x0008
        /*0044*/ 	.byte	0x00, 0xf5, 0x21, 0x00


	//----- nvinfo : EIATTR_KPARAM_INFO
	.align		4
.L_15:
        /*0048*/ 	.byte	0x04, 0x17
        /*004a*/ 	.short	(.L_17 - .L_16)
.L_16:
        /*004c*/ 	.word	0x00000000
        /*0050*/ 	.short	0x0000
        /*0052*/ 	.short	0x0000
        /*0054*/ 	.byte	0x00, 0xf5, 0x21, 0x00


	//----- nvinfo : EIATTR_SPARSE_MMA_MASK
	.align		4
.L_17:
        /*0058*/ 	.byte	0x03, 0x50
        /*005a*/ 	.short	0x0000


	//----- nvinfo : EIATTR_MAXREG_COUNT
	.align		4
        /*005c*/ 	.byte	0x03, 0x1b
        /*005e*/ 	.short	0x00ff


	//----- nvinfo : EIATTR_MERCURY_ISA_VERSION
	.align		4
        /*0060*/ 	.byte	0x03, 0x5f
        /*0062*/ 	.short	0x0101


	//----- nvinfo : EIATTR_VRC_CTA_INIT_COUNT
	.align		4
        /*0064*/ 	.byte	0x02, 0x4a
	.zero		1
	.zero		1


	//----- nvinfo : EIATTR_EXIT_INSTR_OFFSETS
	.align		4
        /*0068*/ 	.byte	0x04, 0x1c
        /*006a*/ 	.short	(.L_19 - .L_18)


	//   ....[0]....
.L_18:
        /*006c*/ 	.word	0x00000070


	//   ....[1]....
        /*0070*/ 	.word	0x000008b0


	//----- nvinfo : EIATTR_CBANK_PARAM_SIZE
	.align		4
.L_19:
        /*0074*/ 	.byte	0x03, 0x19
        /*0076*/ 	.short	0x0020


	//----- nvinfo : EIATTR_PARAM_CBANK
	.align		4
        /*0078*/ 	.byte	0x04, 0x0a
        /*007a*/ 	.short	(.L_21 - .L_20)
	.align		4
.L_20:
        /*007c*/ 	.word	index@(.nv.constant0._Z23attention_kernel_linearPKfS0_Pfii)
        /*0080*/ 	.short	0x0380
        /*0082*/ 	.short	0x0020


	//----- nvinfo : EIATTR_SW_WAR
	.align		4
.L_21:
        /*0084*/ 	.byte	0x04, 0x36
        /*0086*/ 	.short	(.L_23 - .L_22)
.L_22:
        /*0088*/ 	.word	0x00000008
.L_23:


//--------------------- .nv.callgraph             --------------------------
	.section	.nv.callgraph,"",@"SHT_CUDA_CALLGRAPH"
	.align	4
	.sectionentsize	8
	.align		4
        /*0000*/ 	.word	0x00000000
	.align		4
        /*0004*/ 	.word	0xffffffff
	.align		4
        /*0008*/ 	.word	0x00000000
	.align		4
        /*000c*/ 	.word	0xfffffffe
	.align		4
        /*0010*/ 	.word	0x00000000
	.align		4
        /*0014*/ 	.word	0xfffffffd
	.align		4
        /*0018*/ 	.word	0x00000000
	.align		4
        /*001c*/ 	.word	0xfffffffc


//--------------------- .text._Z23attention_kernel_linearPKfS0_Pfii --------------------------
	.section	.text._Z23attention_kernel_linearPKfS0_Pfii,"ax",@progbits
	.align	128
        .global         _Z23attention_kernel_linearPKfS0_Pfii
        .type           _Z23attention_kernel_linearPKfS0_Pfii,@function
        .size           _Z23attention_kernel_linearPKfS0_Pfii,(.L_x_7 - _Z23attention_kernel_linearPKfS0_Pfii)
        .other          _Z23attention_kernel_linearPKfS0_Pfii,@"STO_CUDA_ENTRY STV_DEFAULT"
_Z23attention_kernel_linearPKfS0_Pfii:
.text._Z23attention_kernel_linearPKfS0_Pfii:
[----:B------:R-:W-:Y:S01]  /*0000*/  LDC R1, c[0x0][0x37c] ;  /* 0x0000df00ff017b82 */ /* 0x000fe20000000800 */
[----:B------:R-:W0:Y:S07]  /*0010*/  S2R R3, SR_TID.X ;  /* 0x0000000000037919 */ /* 0x000e2e0000002100 */
[----:B------:R-:W0:Y:S01]  /*0020*/  S2UR UR4, SR_CTAID.X ;  /* 0x00000000000479c3 */ /* 0x000e220000002500 */
[----:B------:R-:W1:Y:S07]  /*0030*/  LDCU UR5, c[0x0][0x398] ;  /* 0x00007300ff0577ac */ /* 0x000e6e0008000800 */
[----:B------:R-:W0:Y:S02]  /*0040*/  LDC R0, c[0x0][0x360] ;  /* 0x0000d800ff007b82 */ /* 0x000e240000000800 */
[----:B0-----:R-:W-:-:S05]  /*0050*/  IMAD R0, R0, UR4, R3 ;  /* 0x0000000400007c24 */ /* 0x001fca000f8e0203 */
[----:B-1----:R-:W-:-:S13]  /*0060*/  ISETP.GE.AND P0, PT, R0, UR5, PT ;  /* 0x0000000500007c0c */ /* 0x002fda000bf06270 */
[----:B------:R-:W-:Y:S05]  /*0070*/  @P0 EXIT ;  /* 0x000000000000094d */ /* 0x000fea0003800000 */
[----:B------:R-:W0:Y:S01]  /*0080*/  LDCU UR6, c[0x0][0x39c] ;  /* 0x00007380ff0677ac */ /* 0x000e220008000800 */
[----:B------:R-:W-:Y:S01]  /*0090*/  HFMA2 R4, -RZ, RZ, -25.71875, 3664 ;  /* 0xce6e6b28ff047431 */ /* 0x000fe200000001ff */
[----:B------:R-:W1:Y:S01]  /*00a0*/  LDCU.64 UR10, c[0x0][0x358] ;  /* 0x00006b00ff0a77ac */ /* 0x000e620008000a00 */
[----:B0-----:R-:W-:-:S09]  /*00b0*/  UISETP.GE.AND UP0, UPT, UR6, 0x1, UPT ;  /* 0x000000010600788c */ /* 0x001fd2000bf06270 */
[----:B-1----:R-:W-:Y:S05]  /*00c0*/  BRA.U !UP0, `(.L_x_0) ;  /* 0x0000000508ec7547 */ /* 0x002fea000b800000 */
[----:B------:R-:W0:Y:S02]  /*00d0*/  LDC.64 R2, c[0x0][0x380] ;  /* 0x0000e000ff027b82 */ /* 0x000e240000000a00 */
[----:B0-----:R-:W-:-:S05]  /*00e0*/  IMAD.WIDE R2, R0, 0x4, R2 ;  /* 0x0000000400027825 */ /* 0x001fca00078e0202 */
[----:B------:R0:W5:Y:S01]  /*00f0*/  LDG.E.CONSTANT R5, desc[UR10][R2.64] ;  /* 0x0000000a02057981 */ /* 0x000162000c1e9900 */
[----:B------:R-:W-:Y:S01]  /*0100*/  UISETP.GE.U32.AND UP1, UPT, UR6, 0x10, UPT ;  /* 0x000000100600788c */ /* 0x000fe2000bf26070 */
[----:B------:R-:W-:Y:S01]  /*0110*/  MOV R4, 0xce6e6b28 ;  /* 0xce6e6b2800047802 */ /* 0x000fe20000000f00 */
[----:B------:R-:W-:Y:S01]  /*0120*/  ULOP3.LUT UR7, UR6, 0xf, URZ, 0xc0, !UPT ;  /* 0x0000000f06077892 */ /* 0x000fe2000f8ec0ff */
[----:B------:R-:W-:-:S03]  /*0130*/  MOV R6, RZ ;  /* 0x000000ff00067202 */ /* 0x000fc60000000f00 */
[----:B------:R-:W-:-:S03]  /*0140*/  UISETP.NE.AND UP0, UPT, UR7, URZ, UPT ;  /* 0x000000ff0700728c */ /* 0x000fc6000bf05270 */
[----:B0-----:R-:W-:Y:S08]  /*0150*/  BRA.U !UP1, `(.L_x_1) ;  /* 0x0000000109d87547 */ /* 0x001ff0000b800000 */
[----:B------:R-:W0:Y:S01]  /*0160*/  LDCU.64 UR4, c[0x0][0x388] ;  /* 0x00007100ff0477ac */ /* 0x000e220008000a00 */
[----:B------:R-:W-:Y:S01]  /*0170*/  MOV R4, 0xce6e6b28 ;  /* 0xce6e6b2800047802 */ /* 0x000fe20000000f00 */
[----:B------:R-:W-:-:S04]  /*0180*/  ULOP3.LUT UR8, UR6, 0x7ffffff0, URZ, 0xc0, !UPT ;  /* 0x7ffffff006087892 */ /* 0x000fc8000f8ec0ff */
[----:B------:R-:W-:Y:S02]  /*0190*/  UIADD3 UR9, UPT, UPT, -UR8, URZ, URZ ;  /* 0x000000ff08097290 */ /* 0x000fe4000fffe1ff */
[----:B------:R-:W-:Y:S01]  /*01a0*/  MOV R6, UR8 ;  /* 0x0000000800067c02 */ /* 0x000fe20008000f00 */
[----:B0-----:R-:W-:-:S04]  /*01b0*/  UIADD3 UR4, UP1, UPT, UR4, 0x20, URZ ;  /* 0x0000002004047890 */ /* 0x001fc8000ff3e0ff */
[----:B------:R-:W-:Y:S02]  /*01c0*/  UIADD3.X UR5, UPT, UPT, URZ, UR5, URZ, UP1, !UPT ;  /* 0x00000005ff057290 */ /* 0x000fe40008ffe4ff */
[----:B------:R-:W-:-:S04]  /*01d0*/  MOV R2, UR4 ;  /* 0x0000000400027c02 */ /* 0x000fc80008000f00 */
[----:B------:R-:W-:-:S07]  /*01e0*/  MOV R3, UR5 ;  /* 0x0000000500037c02 */ /* 0x000fce0008000f00 */
.L_x_2:
[----:B------:R-:W2:Y:S04]  /*01f0*/  LDG.E.CONSTANT R28, desc[UR10][R2.64+-0x20] ;  /* 0xffffe00a021c7981 */ /* 0x000ea8000c1e9900 */
[----:B------:R-:W3:Y:S04]  /*0200*/  LDG.E.CONSTANT R9, desc[UR10][R2.64+-0x1c] ;  /* 0xffffe40a02097981 */ /* 0x000ee8000c1e9900 */
[----:B------:R-:W4:Y:S04]  /*0210*/  LDG.E.CONSTANT R11, desc[UR10][R2.64+-0x18] ;  /* 0xffffe80a020b7981 */ /* 0x000f28000c1e9900 */
        /* <DEDUP_REMOVED lines=12> */
[----:B------:R0:W4:Y:S01]  /*02e0*/  LDG.E.CONSTANT R10, desc[UR10][R2.64+0x1c] ;  /* 0x00001c0a020a7981 */ /* 0x000122000c1e9900 */
[----:B------:R-:W-:-:S04]  /*02f0*/  UIADD3 UR9, UPT, UPT, UR9, 0x10, URZ ;  /* 0x0000001009097890 */ /* 0x000fc8000fffe0ff */
[----:B------:R-:W-:Y:S01]  /*0300*/  UISETP.NE.AND UP1, UPT, UR9, URZ, UPT ;  /* 0x000000ff0900728c */ /* 0x000fe2000bf25270 */
[----:B0-----:R-:W-:-:S04]  /*0310*/  IADD3 R2, P0, PT, R2, 0x40, RZ ;  /* 0x0000004002027810 */ /* 0x001fc80007f1e0ff */
[----:B------:R-:W-:Y:S01]  /*0320*/  IADD3.X R3, PT, PT, RZ, R3, RZ, P0, !PT ;  /* 0x00000003ff037210 */ /* 0x000fe200007fe4ff */
[C---:B--2--5:R-:W-:Y:S01]  /*0330*/  FMUL R7, R5.reuse, R28 ;  /* 0x0000001c05077220 */ /* 0x064fe20000400000 */
[C---:B---3--:R-:W-:Y:S01]  /*0340*/  FMUL R9, R5.reuse, R9 ;  /* 0x0000000905097220 */ /* 0x048fe20000400000 */
[----:B----4-:R-:W-:-:S04]  /*0350*/  FMUL R28, R5, R11 ;  /* 0x0000000b051c7220 */ /* 0x010fc80000400000 */
[----:B------:R-:W-:Y:S01]  /*0360*/  FMNMX3 R7, R4, R7, R9, !PT ;  /* 0x0000000704077276 */ /* 0x000fe20007800009 */
[C---:B------:R-:W-:Y:S01]  /*0370*/  FMUL R13, R5.reuse, R13 ;  /* 0x0000000d050d7220 */ /* 0x040fe20000400000 */
[----:B------:R-:W-:-:S04]  /*0380*/  FMUL R4, R5, R15 ;  /* 0x0000000f05047220 */ /* 0x000fc80000400000 */
        /* <DEDUP_REMOVED lines=13> */
[----:B------:R-:W-:-:S05]  /*0460*/  FMUL R12, R5, R12 ;  /* 0x0000000c050c7220 */ /* 0x000fca0000400000 */
[----:B------:R-:W-:Y:S01]  /*0470*/  FMNMX3 R4, R4, R7, R12, !PT ;  /* 0x0000000704047276 */ /* 0x000fe2000780000c */
[C---:B------:R-:W-:Y:S01]  /*0480*/  FMUL R7, R5.reuse, R8 ;  /* 0x0000000805077220 */ /* 0x040fe20000400000 */
[----:B------:R-:W-:-:S05]  /*0490*/  FMUL R10, R5, R10 ;  /* 0x0000000a050a7220 */ /* 0x000fca0000400000 */
[----:B------:R-:W-:Y:S01]  /*04a0*/  FMNMX3 R4, R4, R7, R10, !PT ;  /* 0x0000000704047276 */ /* 0x000fe2000780000a */
[----:B------:R-:W-:Y:S06]  /*04b0*/  BRA.U UP1, `(.L_x_2) ;  /* 0xfffffffd014c7547 */ /* 0x000fec000b83ffff */
.L_x_1:
[----:B------:R-:W-:Y:S05]  /*04c0*/  BRA.U !UP0, `(.L_x_0) ;  /* 0x0000000108ec7547 */ /* 0x000fea000b800000 */
[----:B------:R-:W-:Y:S02]  /*04d0*/  UISETP.GE.U32.AND UP0, UPT, UR7, 0x8, UPT ;  /* 0x000000080700788c */ /* 0x000fe4000bf06070 */
[----:B------:R-:W-:-:S04]  /*04e0*/  ULOP3.LUT UR5, UR6, 0x7, URZ, 0xc0, !UPT ;  /* 0x0000000706057892 */ /* 0x000fc8000f8ec0ff */
[----:B------:R-:W-:-:S03]  /*04f0*/  UISETP.NE.AND UP1, UPT, UR5, URZ, UPT ;  /* 0x000000ff0500728c */ /* 0x000fc6000bf25270 */
[----:B------:R-:W-:Y:S08]  /*0500*/  BRA.U !UP0, `(.L_x_3) ;  /* 0x00000001085c7547 */ /* 0x000ff0000b800000 */
[----:B------:R-:W0:Y:S02]  /*0510*/  LDC.64 R2, c[0x0][0x388] ;  /* 0x0000e200ff027b82 */ /* 0x000e240000000a00 */
[----:B0-----:R-:W-:-:S05]  /*0520*/  IMAD.WIDE.U32 R2, R6, 0x4, R2 ;  /* 0x0000000406027825 */ /* 0x001fca00078e0002 */
[----:B------:R-:W2:Y:S04]  /*0530*/  LDG.E.CONSTANT R8, desc[UR10][R2.64] ;  /* 0x0000000a02087981 */ /* 0x000ea8000c1e9900 */
[----:B------:R-:W3:Y:S04]  /*0540*/  LDG.E.CONSTANT R10, desc[UR10][R2.64+0x4] ;  /* 0x0000040a020a7981 */ /* 0x000ee8000c1e9900 */
[----:B------:R-:W4:Y:S04]  /*0550*/  LDG.E.CONSTANT R12, desc[UR10][R2.64+0x8] ;  /* 0x0000080a020c7981 */ /* 0x000f28000c1e9900 */
[----:B------:R-:W4:Y:S04]  /*0560*/  LDG.E.CONSTANT R14, desc[UR10][R2.64+0xc] ;  /* 0x00000c0a020e7981 */ /* 0x000f28000c1e9900 */
[----:B------:R-:W4:Y:S04]  /*0570*/  LDG.E.CONSTANT R16, desc[UR10][R2.64+0x10] ;  /* 0x0000100a02107981 */ /* 0x000f28000c1e9900 */
[----:B------:R-:W4:Y:S04]  /*0580*/  LDG.E.CONSTANT R18, desc[UR10][R2.64+0x14] ;  /* 0x0000140a02127981 */ /* 0x000f28000c1e9900 */
[----:B------:R-:W4:Y:S04]  /*0590*/  LDG.E.CONSTANT R20, desc[UR10][R2.64+0x18] ;  /* 0x0000180a02147981 */ /* 0x000f28000c1e9900 */
[----:B------:R-:W4:Y:S01]  /*05a0*/  LDG.E.CONSTANT R22, desc[UR10][R2.64+0x1c] ;  /* 0x00001c0a02167981 */ /* 0x000f22000c1e9900 */
[----:B------:R-:W-:Y:S01]  /*05b0*/  IADD3 R6, PT, PT, R6, 0x8, RZ ;  /* 0x0000000806067810 */ /* 0x000fe20007ffe0ff */
        /* <DEDUP_REMOVED lines=11> */
[----:B------:R-:W-:-:S07]  /*0670*/  FMNMX3 R4, R7, R20, R22, !PT ;  /* 0x0000001407047276 */ /* 0x000fce0007800016 */
.L_x_3:
        /* <DEDUP_REMOVED lines=10> */
[----:B------:R-:W4:Y:S01]  /*0720*/  LDG.E.CONSTANT R14, desc[UR10][R2.64+0xc] ;  /* 0x00000c0a020e7981 */ /* 0x000f22000c1e9900 */
[----:B------:R-:W-:Y:S01]  /*0730*/  IADD3 R6, PT, PT, R6, 0x4, RZ ;  /* 0x0000000406067810 */ /* 0x000fe20007ffe0ff */
[C---:B--2--5:R-:W-:Y:S01]  /*0740*/  FMUL R7, R5.reuse, R8 ;  /* 0x0000000805077220 */ /* 0x064fe20000400000 */
[C---:B---3--:R-:W-:Y:S01]  /*0750*/  FMUL R10, R5.reuse, R10 ;  /* 0x0000000a050a7220 */ /* 0x048fe20000400000 */
[----:B----4-:R-:W-:-:S04]  /*0760*/  FMUL R9, R5, R12 ;  /* 0x0000000c05097220 */ /* 0x010fc80000400000 */
[----:B------:R-:W-:Y:S01]  /*0770*/  FMNMX3 R4, R4, R7, R10, !PT ;  /* 0x0000000704047276 */ /* 0x000fe2000780000a */
[----:B------:R-:W-:-:S05]  /*0780*/  FMUL R14, R5, R14 ;  /* 0x0000000e050e7220 */ /* 0x000fca0000400000 */
[----:B------:R-:W-:-:S07]  /*0790*/  FMNMX3 R4, R4, R9, R14, !PT ;  /* 0x0000000904047276 */ /* 0x000fce000780000e */
.L_x_4:
[----:B------:R-:W-:Y:S05]  /*07a0*/  BRA.U !UP1, `(.L_x_0) ;  /* 0x0000000109347547 */ /* 0x000fea000b800000 */
[----:B------:R-:W0:Y:S01]  /*07b0*/  LDC.64 R2, c[0x0][0x388] ;  /* 0x0000e200ff027b82 */ /* 0x000e220000000a00 */
[----:B------:R-:W-:Y:S01]  /*07c0*/  UIADD3 UR4, UPT, UPT, -UR4, URZ, URZ ;  /* 0x000000ff04047290 */ /* 0x000fe2000fffe1ff */
[----:B0-----:R-:W-:-:S05]  /*07d0*/  IMAD.WIDE.U32 R6, R6, 0x4, R2 ;  /* 0x0000000406067825 */ /* 0x001fca00078e0002 */
[----:B------:R-:W-:-:S07]  /*07e0*/  MOV R3, R7 ;  /* 0x0000000700037202 */ /* 0x000fce0000000f00 */
.L_x_5:
[----:B------:R-:W-:-:S06]  /*07f0*/  MOV R2, R6 ;  /* 0x0000000600027202 */ /* 0x000fcc0000000f00 */
[----:B------:R0:W2:Y:S01]  /*0800*/  LDG.E.CONSTANT R2, desc[UR10][R2.64] ;  /* 0x0000000a02027981 */ /* 0x0000a2000c1e9900 */
[----:B------:R-:W-:Y:S01]  /*0810*/  UIADD3 UR4, UPT, UPT, UR4, 0x1, URZ ;  /* 0x0000000104047890 */ /* 0x000fe2000fffe0ff */
[----:B------:R-:W-:-:S03]  /*0820*/  IADD3 R6, P0, PT, R6, 0x4, RZ ;  /* 0x0000000406067810 */ /* 0x000fc60007f1e0ff */
[----:B------:R-:W-:Y:S01]  /*0830*/  UISETP.NE.AND UP0, UPT, UR4, URZ, UPT ;  /* 0x000000ff0400728c */ /* 0x000fe2000bf05270 */
[----:B0-----:R-:W-:Y:S01]  /*0840*/  IADD3.X R3, PT, PT, RZ, R3, RZ, P0, !PT ;  /* 0x00000003ff037210 */ /* 0x001fe200007fe4ff */
[----:B--2--5:R-:W-:-:S05]  /*0850*/  FMUL R7, R5, R2 ;  /* 0x0000000205077220 */ /* 0x024fca0000400000 */
[----:B------:R-:W-:Y:S02]  /*0860*/  FMNMX R4, R7, R4, !PT ;  /* 0x0000000407047209 */ /* 0x000fe40007800000 */
[----:B------:R-:W-:Y:S05]  /*0870*/  BRA.U UP0, `(.L_x_5) ;  /* 0xfffffffd00dc7547 */ /* 0x000fea000b83ffff */
.L_x_0:
[----:B------:R-:W0:Y:S02]  /*0880*/  LDC.64 R2, c[0x0][0x390] ;  /* 0x0000e400ff027b82 */ /* 0x000e240000000a00 */
[----:B0-----:R-:W-:-:S05]  /*0890*/  IMAD.WIDE R2, R0, 0x4, R2 ;  /* 0x0000000400027825 */ /* 0x001fca00078e0202 */
[----:B------:R-:W-:Y:S01]  /*08a0*/  STG.E desc[UR10][R2.64], R4 ;  /* 0x0000000402007986 */ /* 0x000fe2000c10190a */
[----:B------:R-:W-:Y:S05]  /*08b0*/  EXIT ;  /* 0x000000000000794d */ /* 0x000fea0003800000 */
.L_x_6:
[----:B------:R-:W-:-:S00]  /*08c0*/  BRA `(.L_x_6) ;  /* 0xfffffffc00fc7947 */ /* 0x000fc0000383ffff */
[----:B------:R-:W-:-:S00]  /*08d0*/  NOP ;  /* 0x0000000000007918 */ /* 0x000fc00000000000 */
        /* <DEDUP_REMOVED lines=10> */
.L_x_7:


//--------------------- .nv.shared.reserved.0     --------------------------
	.section	.nv.shared.reserved.0,"aw",@nobits
	.weak		__nv_reservedSMEM_offset_0_alias
	.size		__nv_reservedSMEM_offset_0_alias, 0, 64
	.other		__nv_reservedSMEM_offset_0_alias,@"STO_CUDA_RESERVED_SHARED STV_DEFAULT"
__nv_reservedSMEM_offset_0_alias:
	.zero		0
	.zero		64


//--------------------- .nv.constant0._Z23attention_kernel_linearPKfS0_Pfii --------------------------
	.section	.nv.constant0._Z23attention_kernel_linearPKfS0_Pfii,"a",@progbits
	.sectionflags	@""
	.align	4
.nv.constant0._Z23attention_kernel_linearPKfS0_Pfii:
	.zero		928


//--------------------- SYMBOLS --------------------------

	.type		.nv.reservedSmem.offset0,@object
	.size		.nv.reservedSmem.offset0,0x4
